//
// Generated by NVIDIA NVVM Compiler
//
// Compiler Build ID: CL-36424714
// Cuda compilation tools, release 13.0, V13.0.88
// Based on NVVM 20.0.0
//

.version 9.0
.target sm_100
.address_size 64

	// .globl	_Z12mandelKernelffffiiiPiii

.visible .entry _Z12mandelKernelffffiiiPiii(
	.param .f32 _Z12mandelKernelffffiiiPiii_param_0,
	.param .f32 _Z12mandelKernelffffiiiPiii_param_1,
	.param .f32 _Z12mandelKernelffffiiiPiii_param_2,
	.param .f32 _Z12mandelKernelffffiiiPiii_param_3,
	.param .u32 _Z12mandelKernelffffiiiPiii_param_4,
	.param .u32 _Z12mandelKernelffffiiiPiii_param_5,
	.param .u32 _Z12mandelKernelffffiiiPiii_param_6,
	.param .u64 .ptr .align 1 _Z12mandelKernelffffiiiPiii_param_7,
	.param .u32 _Z12mandelKernelffffiiiPiii_param_8,
	.param .u32 _Z12mandelKernelffffiiiPiii_param_9
)
{
	.reg .pred 	%p<13>;
	.reg .b32 	%r<82>;
	.reg .b32 	%f<20>;
	.reg .b64 	%rd<35>;

	ld.param.f32 	%f9, [_Z12mandelKernelffffiiiPiii_param_0];
	ld.param.f32 	%f10, [_Z12mandelKernelffffiiiPiii_param_1];
	ld.param.f32 	%f11, [_Z12mandelKernelffffiiiPiii_param_2];
	ld.param.f32 	%f12, [_Z12mandelKernelffffiiiPiii_param_3];
	ld.param.u32 	%r23, [_Z12mandelKernelffffiiiPiii_param_4];
	ld.param.u32 	%r27, [_Z12mandelKernelffffiiiPiii_param_5];
	ld.param.u32 	%r24, [_Z12mandelKernelffffiiiPiii_param_6];
	ld.param.u64 	%rd2, [_Z12mandelKernelffffiiiPiii_param_7];
	ld.param.u32 	%r25, [_Z12mandelKernelffffiiiPiii_param_8];
	ld.param.u32 	%r26, [_Z12mandelKernelffffiiiPiii_param_9];
	cvta.to.global.u64 	%rd1, %rd2;
	mov.u32 	%r28, %ntid.x;
	mov.u32 	%r29, %ctaid.x;
	mov.u32 	%r30, %tid.x;
	mad.lo.s32 	%r1, %r28, %r29, %r30;
	mul.lo.s32 	%r31, %r27, %r23;
	div.s32 	%r32, %r31, %r26;
	setp.ge.s32 	%p1, %r1, %r32;
	@%p1 bra 	$L__BB0_16;
	mul.lo.s32 	%r80, %r26, %r1;
	add.s32 	%r3, %r80, %r26;
	setp.lt.s32 	%p2, %r26, 1;
	@%p2 bra 	$L__BB0_16;
	setp.lt.s32 	%p3, %r24, 1;
	@%p3 bra 	$L__BB0_7;
$L__BB0_3:
	div.s32 	%r6, %r80, %r23;
	mul.lo.s32 	%r73, %r6, %r23;
	sub.s32 	%r5, %r80, %r73;
	cvt.rn.f32.s32 	%f13, %r5;
	fma.rn.f32 	%f1, %f9, %f13, %f11;
	cvt.rn.f32.s32 	%f14, %r6;
	fma.rn.f32 	%f2, %f10, %f14, %f12;
	mov.b32 	%r76, 0;
	mov.f32 	%f18, %f2;
	mov.f32 	%f19, %f1;
$L__BB0_4:
	mul.f32 	%f5, %f19, %f19;
	mul.f32 	%f6, %f18, %f18;
	add.f32 	%f15, %f5, %f6;
	setp.gt.f32 	%p10, %f15, 0f40800000;
	mov.u32 	%r77, %r76;
	@%p10 bra 	$L__BB0_6;
	sub.f32 	%f16, %f5, %f6;
	add.f32 	%f17, %f19, %f19;
	add.f32 	%f19, %f1, %f16;
	fma.rn.f32 	%f18, %f17, %f18, %f2;
	add.s32 	%r76, %r76, 1;
	setp.ne.s32 	%p11, %r76, %r24;
	mov.u32 	%r77, %r24;
	@%p11 bra 	$L__BB0_4;
$L__BB0_6:
	mul.lo.s32 	%r74, %r6, %r25;
	cvt.s64.s32 	%rd31, %r74;
	add.s64 	%rd32, %rd1, %rd31;
	mul.wide.s32 	%rd33, %r5, 4;
	add.s64 	%rd34, %rd32, %rd33;
	st.global.u32 	[%rd34], %r77;
	add.s32 	%r80, %r80, 1;
	setp.lt.s32 	%p12, %r80, %r3;
	@%p12 bra 	$L__BB0_3;
	bra.uni 	$L__BB0_16;
$L__BB0_7:
	add.s32 	%r79, %r80, 1;
	max.s32 	%r33, %r3, %r79;
	sub.s32 	%r12, %r33, %r80;
	and.b32  	%r13, %r12, 3;
	sub.s32 	%r34, %r80, %r33;
	setp.gt.u32 	%p4, %r34, -4;
	@%p4 bra 	$L__BB0_11;
	and.b32  	%r35, %r12, -4;
	neg.s32 	%r78, %r35;
$L__BB0_9:
	.pragma "nounroll";
	add.s32 	%r36, %r79, -1;
	div.s32 	%r37, %r36, %r23;
	mul.lo.s32 	%r38, %r37, %r23;
	sub.s32 	%r39, %r36, %r38;
	mul.lo.s32 	%r40, %r37, %r25;
	cvt.s64.s32 	%rd3, %r40;
	add.s64 	%rd4, %rd1, %rd3;
	mul.wide.s32 	%rd5, %r39, 4;
	add.s64 	%rd6, %rd4, %rd5;
	mov.b32 	%r41, 0;
	st.global.u32 	[%rd6], %r41;
	add.s32 	%r42, %r79, 2;
	div.s32 	%r43, %r79, %r23;
	mul.lo.s32 	%r44, %r43, %r23;
	sub.s32 	%r45, %r79, %r44;
	mul.lo.s32 	%r46, %r43, %r25;
	cvt.s64.s32 	%rd7, %r46;
	add.s64 	%rd8, %rd1, %rd7;
	mul.wide.s32 	%rd9, %r45, 4;
	add.s64 	%rd10, %rd8, %rd9;
	st.global.u32 	[%rd10], %r41;
	add.s32 	%r47, %r79, 1;
	div.s32 	%r48, %r47, %r23;
	mul.lo.s32 	%r49, %r48, %r23;
	sub.s32 	%r50, %r47, %r49;
	mul.lo.s32 	%r51, %r48, %r25;
	cvt.s64.s32 	%rd11, %r51;
	add.s64 	%rd12, %rd1, %rd11;
	mul.wide.s32 	%rd13, %r50, 4;
	add.s64 	%rd14, %rd12, %rd13;
	st.global.u32 	[%rd14], %r41;
	div.s32 	%r52, %r42, %r23;
	mul.lo.s32 	%r53, %r52, %r23;
	sub.s32 	%r54, %r42, %r53;
	mul.lo.s32 	%r55, %r52, %r25;
	cvt.s64.s32 	%rd15, %r55;
	add.s64 	%rd16, %rd1, %rd15;
	mul.wide.s32 	%rd17, %r54, 4;
	add.s64 	%rd18, %rd16, %rd17;
	st.global.u32 	[%rd18], %r41;
	add.s32 	%r79, %r79, 4;
	add.s32 	%r78, %r78, 4;
	setp.ne.s32 	%p5, %r78, 0;
	@%p5 bra 	$L__BB0_9;
	add.s32 	%r80, %r79, -1;
$L__BB0_11:
	setp.eq.s32 	%p6, %r13, 0;
	@%p6 bra 	$L__BB0_16;
	setp.eq.s32 	%p7, %r13, 1;
	@%p7 bra 	$L__BB0_14;
	div.s32 	%r56, %r80, %r23;
	mul.lo.s32 	%r57, %r56, %r23;
	sub.s32 	%r58, %r80, %r57;
	mul.lo.s32 	%r59, %r56, %r25;
	cvt.s64.s32 	%rd19, %r59;
	add.s64 	%rd20, %rd1, %rd19;
	mul.wide.s32 	%rd21, %r58, 4;
	add.s64 	%rd22, %rd20, %rd21;
	mov.b32 	%r60, 0;
	st.global.u32 	[%rd22], %r60;
	add.s32 	%r61, %r80, 1;
	div.s32 	%r62, %r61, %r23;
	mul.lo.s32 	%r63, %r62, %r23;
	sub.s32 	%r64, %r61, %r63;
	mul.lo.s32 	%r65, %r62, %r25;
	cvt.s64.s32 	%rd23, %r65;
	add.s64 	%rd24, %rd1, %rd23;
	mul.wide.s32 	%rd25, %r64, 4;
	add.s64 	%rd26, %rd24, %rd25;
	st.global.u32 	[%rd26], %r60;
	add.s32 	%r80, %r80, 2;
$L__BB0_14:
	and.b32  	%r66, %r12, 1;
	setp.eq.b32 	%p8, %r66, 1;
	not.pred 	%p9, %p8;
	@%p9 bra 	$L__BB0_16;
	div.s32 	%r67, %r80, %r23;
	mul.lo.s32 	%r68, %r67, %r23;
	sub.s32 	%r69, %r80, %r68;
	mul.lo.s32 	%r70, %r67, %r25;
	cvt.s64.s32 	%rd27, %r70;
	add.s64 	%rd28, %rd1, %rd27;
	mul.wide.s32 	%rd29, %r69, 4;
	add.s64 	%rd30, %rd28, %rd29;
	mov.b32 	%r71, 0;
	st.global.u32 	[%rd30], %r71;
$L__BB0_16:
	ret;

}


// ===== COMPILED SASS (sm_100) =====

	.target	sm_100

	.elftype	@"ET_EXEC"


//--------------------- .note.nv.tkinfo           --------------------------
	.section	.note.nv.tkinfo,"",@"SHT_NOTE"
	.sectionflags	@"SHF_NOTE_NV_TKINFO"
	.tkinfo
        /*0018*/ 	.word	0x00000002
        /*0030*/ 	.string	""
        /*0030*/ 	.string	"ptxas"
        /*0030*/ 	.string	"Cuda compilation tools, release 13.0, V13.0.88"
        /*0030*/ 	.string	"Build cuda_13.0.r13.0/compiler.36424714_0"
        /*0030*/ 	.string	"-arch sm_100 -m 64 "



//--------------------- .note.nv.cuinfo           --------------------------
	.section	.note.nv.cuinfo,"",@"SHT_NOTE"
	.sectionflags	@"SHF_NOTE_NV_CUINFO"
        /*0018*/ 	.short	0x0002
        /*001a*/ 	.short	0x0064
        /*001c*/ 	.short	0x0082
	.zero		2


//--------------------- .nv.info                  --------------------------
	.section	.nv.info,"",@"SHT_CUDA_INFO"
	.align	4


	//----- nvinfo : EIATTR_REGCOUNT
	.align		4
        /*0000*/ 	.byte	0x04, 0x2f
        /*0002*/ 	.short	(.L_1 - .L_0)
	.align		4
.L_0:
        /*0004*/ 	.word	index@(_Z12mandelKernelffffiiiPiii)
        /*0008*/ 	.word	0x00000019


	//----- nvinfo : EIATTR_FRAME_SIZE
	.align		4
.L_1:
        /*000c*/ 	.byte	0x04, 0x11
        /*000e*/ 	.short	(.L_3 - .L_2)
	.align		4
.L_2:
        /*0010*/ 	.word	index@(_Z12mandelKernelffffiiiPiii)
        /*0014*/ 	.word	0x00000000


	//----- nvinfo : EIATTR_MIN_STACK_SIZE
	.align		4
.L_3:
        /*0018*/ 	.byte	0x04, 0x12
        /*001a*/ 	.short	(.L_5 - .L_4)
	.align		4
.L_4:
        /*001c*/ 	.word	index@(_Z12mandelKernelffffiiiPiii)
        /*0020*/ 	.word	0x00000000
.L_5:


//--------------------- .nv.compat                --------------------------
	.section	.nv.compat,"",@"SHT_CUDA_COMPAT_INFO"
	.align	4
        /*0000*/ 	.byte	0x02, 0x09, 0x00, 0x00, 0x02, 0x02, 0x01, 0x00, 0x02, 0x05, 0x05, 0x00, 0x03, 0x07, 0x01, 0x01
        /*0010*/ 	.byte	0x02, 0x03, 0x00, 0x00, 0x02, 0x06, 0x01, 0x00, 0x04, 0x0b, 0x08, 0x00, 0x01, 0x00, 0x00, 0x00
        /*0020*/ 	.byte	0x00, 0x00, 0x00, 0x00


//--------------------- .nv.info._Z12mandelKernelffffiiiPiii --------------------------
	.section	.nv.info._Z12mandelKernelffffiiiPiii,"",@"SHT_CUDA_INFO"
	.sectionflags	@""
	.align	4


	//----- nvinfo : EIATTR_CUDA_API_VERSION
	.align		4
        /*0000*/ 	.byte	0x04, 0x37
        /*0002*/ 	.short	(.L_7 - .L_6)
.L_6:
        /*0004*/ 	.word	0x00000082


	//----- nvinfo : EIATTR_KPARAM_INFO
	.align		4
.L_7:
        /*0008*/ 	.byte	0x04, 0x17
        /*000a*/ 	.short	(.L_9 - .L_8)
.L_8:
        /*000c*/ 	.word	0x00000000
        /*0010*/ 	.short	0x0009
        /*0012*/ 	.short	0x002c
        /*0014*/ 	.byte	0x00, 0xf0, 0x11, 0x00


	//----- nvinfo : EIATTR_KPARAM_INFO
	.align		4
.L_9:
        /*0018*/ 	.byte	0x04, 0x17
        /*001a*/ 	.short	(.L_11 - .L_10)
.L_10:
        /*001c*/ 	.word	0x00000000
        /*0020*/ 	.short	0x0008
        /*0022*/ 	.short	0x0028
        /*0024*/ 	.byte	0x00, 0xf0, 0x11, 0x00


	//----- nvinfo : EIATTR_KPARAM_INFO
	.align		4
.L_11:
        /*0028*/ 	.byte	0x04, 0x17
        /*002a*/ 	.short	(.L_13 - .L_12)
.L_12:
        /*002c*/ 	.word	0x00000000
        /*0030*/ 	.short	0x0007
        /*0032*/ 	.short	0x0020
        /*0034*/ 	.byte	0x00, 0xf5, 0x21, 0x00


	//----- nvinfo : EIATTR_KPARAM_INFO
	.align		4
.L_13:
        /*0038*/ 	.byte	0x04, 0x17
        /*003a*/ 	.short	(.L_15 - .L_14)
.L_14:
        /*003c*/ 	.word	0x00000000
        /*0040*/ 	.short	0x0006
        /*0042*/ 	.short	0x0018
        /*0044*/ 	.byte	0x00, 0xf0, 0x11, 0x00


	//----- nvinfo : EIATTR_KPARAM_INFO
	.align		4
.L_15:
        /*0048*/ 	.byte	0x04, 0x17
        /*004a*/ 	.short	(.L_17 - .L_16)
.L_16:
        /*004c*/ 	.word	0x00000000
        /*0050*/ 	.short	0x0005
        /*0052*/ 	.short	0x0014
        /*0054*/ 	.byte	0x00, 0xf0, 0x11, 0x00


	//----- nvinfo : EIATTR_KPARAM_INFO
	.align		4
.L_17:
        /*0058*/ 	.byte	0x04, 0x17
        /*005a*/ 	.short	(.L_19 - .L_18)
.L_18:
        /*005c*/ 	.word	0x00000000
        /*0060*/ 	.short	0x0004
        /*0062*/ 	.short	0x0010
        /*0064*/ 	.byte	0x00, 0xf0, 0x11, 0x00


	//----- nvinfo : EIATTR_KPARAM_INFO
	.align		4
.L_19:
        /*0068*/ 	.byte	0x04, 0x17
        /*006a*/ 	.short	(.L_21 - .L_20)
.L_20:
        /*006c*/ 	.word	0x00000000
        /*0070*/ 	.short	0x0003
        /*0072*/ 	.short	0x000c
        /*0074*/ 	.byte	0x00, 0xf0, 0x11, 0x00


	//----- nvinfo : EIATTR_KPARAM_INFO
	.align		4
.L_21:
        /*0078*/ 	.byte	0x04, 0x17
        /*007a*/ 	.short	(.L_23 - .L_22)
.L_22:
        /*007c*/ 	.word	0x00000000
        /*0080*/ 	.short	0x0002
        /*0082*/ 	.short	0x0008
        /*0084*/ 	.byte	0x00, 0xf0, 0x11, 0x00


	//----- nvinfo : EIATTR_KPARAM_INFO
	.align		4
.L_23:
        /*0088*/ 	.byte	0x04, 0x17
        /*008a*/ 	.short	(.L_25 - .L_24)
.L_24:
        /*008c*/ 	.word	0x00000000
        /*0090*/ 	.short	0x0001
        /*0092*/ 	.short	0x0004
        /*0094*/ 	.byte	0x00, 0xf0, 0x11, 0x00


	//----- nvinfo : EIATTR_KPARAM_INFO
	.align		4
.L_25:
        /*0098*/ 	.byte	0x04, 0x17
        /*009a*/ 	.short	(.L_27 - .L_26)
.L_26:
        /*009c*/ 	.word	0x00000000
        /*00a0*/ 	.short	0x0000
        /*00a2*/ 	.short	0x0000
        /*00a4*/ 	.byte	0x00, 0xf0, 0x11, 0x00


	//----- nvinfo : EIATTR_SPARSE_MMA_MASK
	.align		4
.L_27:
        /*00a8*/ 	.byte	0x03, 0x50
        /*00aa*/ 	.short	0x0000


	//----- nvinfo : EIATTR_MAXREG_COUNT
	.align		4
        /*00ac*/ 	.byte	0x03, 0x1b
        /*00ae*/ 	.short	0x00ff


	//----- nvinfo : EIATTR_MERCURY_ISA_VERSION
	.align		4
        /*00b0*/ 	.byte	0x03, 0x5f
        /*00b2*/ 	.short	0x0101


	//----- nvinfo : EIATTR_VRC_CTA_INIT_COUNT
	.align		4
        /*00b4*/ 	.byte	0x02, 0x4a
	.zero		1
	.zero		1


	//----- nvinfo : EIATTR_EXIT_INSTR_OFFSETS
	.align		4
        /*00b8*/ 	.byte	0x04, 0x1c
        /*00ba*/ 	.short	(.L_29 - .L_28)


	//   ....[0]....
.L_28:
        /*00bc*/ 	.word	0x00000210


	//   ....[1]....
        /*00c0*/ 	.word	0x00000230


	//   ....[2]....
        /*00c4*/ 	.word	0x00000690


	//   ....[3]....
        /*00c8*/ 	.word	0x00000ed0


	//   ....[4]....
        /*00cc*/ 	.word	0x000012b0


	//   ....[5]....
        /*00d0*/ 	.word	0x000014e0


	//----- nvinfo : EIATTR_CRS_STACK_SIZE
	.align		4
.L_29:
        /*00d4*/ 	.byte	0x04, 0x1e
        /*00d6*/ 	.short	(.L_31 - .L_30)
.L_30:
        /*00d8*/ 	.word	0x00000000


	//----- nvinfo : EIATTR_CBANK_PARAM_SIZE
	.align		4
.L_31:
        /*00dc*/ 	.byte	0x03, 0x19
        /*00de*/ 	.short	0x0030


	//----- nvinfo : EIATTR_PARAM_CBANK
	.align		4
        /*00e0*/ 	.byte	0x04, 0x0a
        /*00e2*/ 	.short	(.L_33 - .L_32)
	.align		4
.L_32:
        /*00e4*/ 	.word	index@(.nv.constant0._Z12mandelKernelffffiiiPiii)
        /*00e8*/ 	.short	0x0380
        /*00ea*/ 	.short	0x0030


	//----- nvinfo : EIATTR_SW_WAR
	.align		4
.L_33:
        /*00ec*/ 	.byte	0x04, 0x36
        /*00ee*/ 	.short	(.L_35 - .L_34)
.L_34:
        /*00f0*/ 	.word	0x00000008
.L_35:


//--------------------- .nv.callgraph             --------------------------
	.section	.nv.callgraph,"",@"SHT_CUDA_CALLGRAPH"
	.align	4
	.sectionentsize	8
	.align		4
        /*0000*/ 	.word	0x00000000
	.align		4
        /*0004*/ 	.word	0xffffffff
	.align		4
        /*0008*/ 	.word	0x00000000
	.align		4
        /*000c*/ 	.word	0xfffffffe
	.align		4
        /*0010*/ 	.word	0x00000000
	.align		4
        /*0014*/ 	.word	0xfffffffd
	.align		4
        /*0018*/ 	.word	0x00000000
	.align		4
        /*001c*/ 	.word	0xfffffffc


//--------------------- .text._Z12mandelKernelffffiiiPiii --------------------------
	.section	.text._Z12mandelKernelffffiiiPiii,"ax",@progbits
	.align	128
        .global         _Z12mandelKernelffffiiiPiii
        .type           _Z12mandelKernelffffiiiPiii,@function
        .size           _Z12mandelKernelffffiiiPiii,(.L_x_12 - _Z12mandelKernelffffiiiPiii)
        .other          _Z12mandelKernelffffiiiPiii,@"STO_CUDA_ENTRY STV_DEFAULT"
_Z12mandelKernelffffiiiPiii:
.text._Z12mandelKernelffffiiiPiii:
[----:B------:R-:W-:Y:S08]  /*0000*/  LDC R1, c[0x0][0x37c] ;  /* 0x0000df00ff017b82 */ /* 0x000ff00000000800 */
[----:B------:R-:W0:Y:S01]  /*0010*/  LDC R8, c[0x0][0x3ac] ;  /* 0x0000eb00ff087b82 */ /* 0x000e220000000800 */
[----:B------:R-:W1:Y:S02]  /*0020*/  LDCU.64 UR4, c[0x0][0x390] ;  /* 0x00007200ff0477ac */ /* 0x000e640008000a00 */
[----:B-1----:R-:W-:Y:S01]  /*0030*/  IMAD.U32 R0, RZ, RZ, UR4 ;  /* 0x00000004ff007e24 */ /* 0x002fe2000f8e00ff */
[----:B------:R-:W1:Y:S03]  /*0040*/  LDCU UR4, c[0x0][0x360] ;  /* 0x00006c00ff0477ac */ /* 0x000e660008000800 */
[----:B------:R-:W-:Y:S01]  /*0050*/  IMAD R4, R0, UR5, RZ ;  /* 0x0000000500047c24 */ /* 0x000fe2000f8e02ff */
[----:B0-----:R-:W-:-:S04]  /*0060*/  IABS R7, R8 ;  /* 0x0000000800077213 */ /* 0x001fc80000000000 */
[----:B------:R-:W0:Y:S08]  /*0070*/  I2F.RP R5, R7 ;  /* 0x0000000700057306 */ /* 0x000e300000209400 */
[----:B0-----:R-:W0:Y:S02]  /*0080*/  MUFU.RCP R5, R5 ;  /* 0x0000000500057308 */ /* 0x001e240000001000 */
[----:B0-----:R-:W-:-:S02]  /*0090*/  VIADD R2, R5, 0xffffffe ;  /* 0x0ffffffe05027836 */ /* 0x001fc40000000000 */
[----:B------:R-:W1:Y:S04]  /*00a0*/  S2R R5, SR_CTAID.X ;  /* 0x0000000000057919 */ /* 0x000e680000002500 */
[----:B------:R0:W2:Y:S02]  /*00b0*/  F2I.FTZ.U32.TRUNC.NTZ R3, R2 ;  /* 0x0000000200037305 */ /* 0x0000a4000021f000 */
[----:B0-----:R-:W-:Y:S01]  /*00c0*/  IMAD.MOV.U32 R2, RZ, RZ, RZ ;  /* 0x000000ffff027224 */ /* 0x001fe200078e00ff */
[----:B--2---:R-:W-:-:S05]  /*00d0*/  IADD3 R6, PT, PT, RZ, -R3, RZ ;  /* 0x80000003ff067210 */ /* 0x004fca0007ffe0ff */
[----:B------:R-:W-:Y:S01]  /*00e0*/  IMAD R9, R6, R7, RZ ;  /* 0x0000000706097224 */ /* 0x000fe200078e02ff */
[----:B------:R-:W-:Y:S02]  /*00f0*/  IABS R6, R4 ;  /* 0x0000000400067213 */ /* 0x000fe40000000000 */
[----:B------:R-:W-:Y:S01]  /*0100*/  LOP3.LUT R4, R4, R8, RZ, 0x3c, !PT ;  /* 0x0000000804047212 */ /* 0x000fe200078e3cff */
[----:B------:R-:W-:-:S03]  /*0110*/  IMAD.HI.U32 R3, R3, R9, R2 ;  /* 0x0000000903037227 */ /* 0x000fc600078e0002 */
[----:B------:R-:W-:-:S03]  /*0120*/  ISETP.GE.AND P2, PT, R4, RZ, PT ;  /* 0x000000ff0400720c */ /* 0x000fc60003f46270 */
[----:B------:R-:W-:-:S04]  /*0130*/  IMAD.HI.U32 R3, R3, R6, RZ ;  /* 0x0000000603037227 */ /* 0x000fc800078e00ff */
[----:B------:R-:W-:-:S04]  /*0140*/  IMAD.MOV R2, RZ, RZ, -R3 ;  /* 0x000000ffff027224 */ /* 0x000fc800078e0a03 */
[C---:B------:R-:W-:Y:S02]  /*0150*/  IMAD R2, R7.reuse, R2, R6 ;  /* 0x0000000207027224 */ /* 0x040fe400078e0206 */
[----:B------:R-:W1:Y:S03]  /*0160*/  S2R R6, SR_TID.X ;  /* 0x0000000000067919 */ /* 0x000e660000002100 */
[----:B------:R-:W-:-:S13]  /*0170*/  ISETP.GT.U32.AND P1, PT, R7, R2, PT ;  /* 0x000000020700720c */ /* 0x000fda0003f24070 */
[-C--:B------:R-:W-:Y:S01]  /*0180*/  @!P1 IADD3 R2, PT, PT, R2, -R7.reuse, RZ ;  /* 0x8000000702029210 */ /* 0x080fe20007ffe0ff */
[----:B------:R-:W-:Y:S01]  /*0190*/  @!P1 VIADD R3, R3, 0x1 ;  /* 0x0000000103039836 */ /* 0x000fe20000000000 */
[----:B------:R-:W-:Y:S02]  /*01a0*/  ISETP.NE.AND P1, PT, R8, RZ, PT ;  /* 0x000000ff0800720c */ /* 0x000fe40003f25270 */
[----:B------:R-:W-:Y:S01]  /*01b0*/  ISETP.GE.U32.AND P0, PT, R2, R7, PT ;  /* 0x000000070200720c */ /* 0x000fe20003f06070 */
[----:B-1----:R-:W-:-:S12]  /*01c0*/  IMAD R5, R5, UR4, R6 ;  /* 0x0000000405057c24 */ /* 0x002fd8000f8e0206 */
[----:B------:R-:W-:-:S05]  /*01d0*/  @P0 VIADD R3, R3, 0x1 ;  /* 0x0000000103030836 */ /* 0x000fca0000000000 */
[----:B------:R-:W-:Y:S02]  /*01e0*/  @!P2 IADD3 R3, PT, PT, -R3, RZ, RZ ;  /* 0x000000ff0303a210 */ /* 0x000fe40007ffe1ff */
[----:B------:R-:W-:-:S04]  /*01f0*/  @!P1 LOP3.LUT R3, RZ, R8, RZ, 0x33, !PT ;  /* 0x00000008ff039212 */ /* 0x000fc800078e33ff */
[----:B------:R-:W-:-:S13]  /*0200*/  ISETP.GE.AND P0, PT, R5, R3, PT ;  /* 0x000000030500720c */ /* 0x000fda0003f06270 */
[----:B------:R-:W-:Y:S05]  /*0210*/  @P0 EXIT ;  /* 0x000000000000094d */ /* 0x000fea0003800000 */
[----:B------:R-:W-:-:S13]  /*0220*/  ISETP.GE.AND P0, PT, R8, 0x1, PT ;  /* 0x000000010800780c */ /* 0x000fda0003f06270 */
[----:B------:R-:W-:Y:S05]  /*0230*/  @!P0 EXIT ;  /* 0x000000000000894d */ /* 0x000fea0003800000 */
[----:B------:R-:W0:Y:S01]  /*0240*/  LDCU UR6, c[0x0][0x398] ;  /* 0x00007300ff0677ac */ /* 0x000e220008000800 */
[----:B------:R-:W-:Y:S01]  /*0250*/  IMAD R5, R5, R8, RZ ;  /* 0x0000000805057224 */ /* 0x000fe200078e02ff */
[----:B------:R-:W1:Y:S03]  /*0260*/  LDCU.64 UR4, c[0x0][0x358] ;  /* 0x00006b00ff0477ac */ /* 0x000e660008000a00 */
[----:B------:R-:W-:Y:S01]  /*0270*/  IMAD.IADD R2, R5, 0x1, R8 ;  /* 0x0000000105027824 */ /* 0x000fe200078e0208 */
[----:B------:R-:W2:Y:S01]  /*0280*/  LDCU UR7, c[0x0][0x398] ;  /* 0x00007300ff0777ac */ /* 0x000ea20008000800 */
[----:B0-----:R-:W-:-:S09]  /*0290*/  UISETP.GE.AND UP0, UPT, UR6, 0x1, UPT ;  /* 0x000000010600788c */ /* 0x001fd2000bf06270 */
[----:B-12---:R-:W-:Y:S05]  /*02a0*/  BRA.U !UP0, `(.L_x_0) ;  /* 0x0000000108fc7547 */ /* 0x006fea000b800000 */
.L_x_4:
[----:B0-----:R-:W0:Y:S01]  /*02b0*/  LDC R14, c[0x0][0x390] ;  /* 0x0000e400ff0e7b82 */ /* 0x001e220000000800 */
[----:B------:R-:W-:Y:S07]  /*02c0*/  BSSY.RECONVERGENT B0, `(.L_x_1) ;  /* 0x0000032000007945 */ /* 0x000fee0003800200 */
[----:B------:R-:W1:Y:S01]  /*02d0*/  LDC R12, c[0x0][0x398] ;  /* 0x0000e600ff0c7b82 */ /* 0x000e620000000800 */
[----:B0-----:R-:W-:-:S04]  /*02e0*/  IABS R3, R14 ;  /* 0x0000000e00037213 */ /* 0x001fc80000000000 */
[----:B------:R-:W0:Y:S08]  /*02f0*/  I2F.RP R0, R3 ;  /* 0x0000000300007306 */ /* 0x000e300000209400 */
[----:B0-----:R-:W0:Y:S02]  /*0300*/  MUFU.RCP R0, R0 ;  /* 0x0000000000007308 */ /* 0x001e240000001000 */
[----:B0-----:R-:W-:-:S06]  /*0310*/  VIADD R6, R0, 0xffffffe ;  /* 0x0ffffffe00067836 */ /* 0x001fcc0000000000 */
[----:B------:R0:W2:Y:S02]  /*0320*/  F2I.FTZ.U32.TRUNC.NTZ R7, R6 ;  /* 0x0000000600077305 */ /* 0x0000a4000021f000 */
[----:B0-----:R-:W-:Y:S01]  /*0330*/  IMAD.MOV.U32 R6, RZ, RZ, RZ ;  /* 0x000000ffff067224 */ /* 0x001fe200078e00ff */
[----:B--2---:R-:W-:-:S05]  /*0340*/  IADD3 R4, PT, PT, RZ, -R7, RZ ;  /* 0x80000007ff047210 */ /* 0x004fca0007ffe0ff */
[----:B------:R-:W-:Y:S01]  /*0350*/  IMAD R9, R4, R3, RZ ;  /* 0x0000000304097224 */ /* 0x000fe200078e02ff */
[----:B------:R-:W-:-:S03]  /*0360*/  IABS R4, R5 ;  /* 0x0000000500047213 */ /* 0x000fc60000000000 */
[----:B------:R-:W-:Y:S02]  /*0370*/  IMAD.HI.U32 R7, R7, R9, R6 ;  /* 0x0000000907077227 */ /* 0x000fe400078e0006 */
[----:B------:R-:W0:Y:S04]  /*0380*/  LDC.64 R8, c[0x0][0x388] ;  /* 0x0000e200ff087b82 */ /* 0x000e280000000a00 */
[----:B------:R-:W-:-:S04]  /*0390*/  IMAD.HI.U32 R7, R7, R4, RZ ;  /* 0x0000000407077227 */ /* 0x000fc800078e00ff */
[----:B------:R-:W-:-:S04]  /*03a0*/  IMAD.MOV R0, RZ, RZ, -R7 ;  /* 0x000000ffff007224 */ /* 0x000fc800078e0a07 */
[----:B------:R-:W-:-:S05]  /*03b0*/  IMAD R0, R3, R0, R4 ;  /* 0x0000000003007224 */ /* 0x000fca00078e0204 */
[----:B------:R-:W-:-:S13]  /*03c0*/  ISETP.GT.U32.AND P1, PT, R3, R0, PT ;  /* 0x000000000300720c */ /* 0x000fda0003f24070 */
[-C--:B------:R-:W-:Y:S01]  /*03d0*/  @!P1 IADD3 R0, PT, PT, R0, -R3.reuse, RZ ;  /* 0x8000000300009210 */ /* 0x080fe20007ffe0ff */
[----:B------:R-:W-:Y:S01]  /*03e0*/  @!P1 VIADD R7, R7, 0x1 ;  /* 0x0000000107079836 */ /* 0x000fe20000000000 */
[----:B------:R-:W-:Y:S02]  /*03f0*/  ISETP.NE.AND P1, PT, R14, RZ, PT ;  /* 0x000000ff0e00720c */ /* 0x000fe40003f25270 */
[----:B------:R-:W-:Y:S02]  /*0400*/  ISETP.GE.U32.AND P0, PT, R0, R3, PT ;  /* 0x000000030000720c */ /* 0x000fe40003f06070 */
[----:B------:R-:W-:-:S04]  /*0410*/  LOP3.LUT R0, R5, R14, RZ, 0x3c, !PT ;  /* 0x0000000e05007212 */ /* 0x000fc800078e3cff */
[----:B------:R-:W-:-:S07]  /*0420*/  ISETP.GE.AND P2, PT, R0, RZ, PT ;  /* 0x000000ff0000720c */ /* 0x000fce0003f46270 */
[----:B------:R-:W-:-:S05]  /*0430*/  @P0 VIADD R7, R7, 0x1 ;  /* 0x0000000107070836 */ /* 0x000fca0000000000 */
[----:B------:R-:W-:Y:S02]  /*0440*/  MOV R10, R7 ;  /* 0x00000007000a7202 */ /* 0x000fe40000000f00 */
[----:B------:R-:W0:Y:S03]  /*0450*/  LDC.64 R6, c[0x0][0x380] ;  /* 0x0000e000ff067b82 */ /* 0x000e260000000a00 */
[----:B------:R-:W-:Y:S01]  /*0460*/  @!P2 IMAD.MOV R10, RZ, RZ, -R10 ;  /* 0x000000ffff0aa224 */ /* 0x000fe200078e0a0a */
[----:B------:R-:W-:-:S05]  /*0470*/  @!P1 LOP3.LUT R10, RZ, R14, RZ, 0x33, !PT ;  /* 0x0000000eff0a9212 */ /* 0x000fca00078e33ff */
[----:B------:R-:W-:-:S04]  /*0480*/  IMAD.MOV R0, RZ, RZ, -R10 ;  /* 0x000000ffff007224 */ /* 0x000fc800078e0a0a */
[----:B------:R-:W-:Y:S01]  /*0490*/  IMAD R11, R14, R0, R5 ;  /* 0x000000000e0b7224 */ /* 0x000fe200078e0205 */
[----:B------:R-:W-:-:S04]  /*04a0*/  I2FP.F32.S32 R0, R10 ;  /* 0x0000000a00007245 */ /* 0x000fc80000201400 */
[----:B------:R-:W-:Y:S01]  /*04b0*/  I2FP.F32.S32 R3, R11 ;  /* 0x0000000b00037245 */ /* 0x000fe20000201400 */
[----:B0-----:R-:W-:-:S04]  /*04c0*/  FFMA R9, R0, R7, R9 ;  /* 0x0000000700097223 */ /* 0x001fc80000000009 */
[----:B------:R-:W-:Y:S01]  /*04d0*/  FFMA R7, R3, R6, R8 ;  /* 0x0000000603077223 */ /* 0x000fe20000000008 */
[----:B------:R-:W-:Y:S02]  /*04e0*/  HFMA2 R0, -RZ, RZ, 0, 0 ;  /* 0x00000000ff007431 */ /* 0x000fe400000001ff */
[----:B------:R-:W-:Y:S02]  /*04f0*/  IMAD.MOV.U32 R3, RZ, RZ, R9 ;  /* 0x000000ffff037224 */ /* 0x000fe400078e0009 */
[----:B-1----:R-:W-:-:S07]  /*0500*/  IMAD.MOV.U32 R4, RZ, RZ, R7 ;  /* 0x000000ffff047224 */ /* 0x002fce00078e0007 */
.L_x_3:
[----:B------:R-:W-:Y:S01]  /*0510*/  FMUL R8, R4, R4 ;  /* 0x0000000404087220 */ /* 0x000fe20000400000 */
[----:B------:R-:W-:-:S04]  /*0520*/  FMUL R13, R3, R3 ;  /* 0x00000003030d7220 */ /* 0x000fc80000400000 */
[----:B------:R-:W-:-:S05]  /*0530*/  FADD R6, R8, R13 ;  /* 0x0000000d08067221 */ /* 0x000fca0000000000 */
[----:B------:R-:W-:-:S13]  /*0540*/  FSETP.GT.AND P0, PT, R6, 4, PT ;  /* 0x408000000600780b */ /* 0x000fda0003f04000 */
[----:B------:R-:W-:Y:S05]  /*0550*/  @P0 BRA `(.L_x_2) ;  /* 0x0000000000200947 */ /* 0x000fea0003800000 */
[----:B------:R-:W-:Y:S01]  /*0560*/  IADD3 R0, PT, PT, R0, 0x1, RZ ;  /* 0x0000000100007810 */ /* 0x000fe20007ffe0ff */
[----:B------:R-:W-:Y:S01]  /*0570*/  FADD R6, R4, R4 ;  /* 0x0000000404067221 */ /* 0x000fe20000000000 */
[----:B------:R-:W-:Y:S02]  /*0580*/  FADD R4, R8, -R13 ;  /* 0x8000000d08047221 */ /* 0x000fe40000000000 */
[----:B------:R-:W-:Y:S01]  /*0590*/  ISETP.NE.AND P0, PT, R0, UR7, PT ;  /* 0x0000000700007c0c */ /* 0x000fe2000bf05270 */
[----:B------:R-:W-:Y:S01]  /*05a0*/  FFMA R3, R6, R3, R9 ;  /* 0x0000000306037223 */ /* 0x000fe20000000009 */
[----:B------:R-:W-:-:S11]  /*05b0*/  FADD R4, R7, R4 ;  /* 0x0000000407047221 */ /* 0x000fd60000000000 */
[----:B------:R-:W-:Y:S05]  /*05c0*/  @P0 BRA `(.L_x_3) ;  /* 0xfffffffc00d00947 */ /* 0x000fea000383ffff */
[----:B------:R-:W-:-:S07]  /*05d0*/  IMAD.MOV.U32 R0, RZ, RZ, R12 ;  /* 0x000000ffff007224 */ /* 0x000fce00078e000c */
.L_x_2:
[----:B------:R-:W-:Y:S05]  /*05e0*/  BSYNC.RECONVERGENT B0 ;  /* 0x0000000000007941 */ /* 0x000fea0003800200 */
.L_x_1:
[----:B------:R-:W0:Y:S01]  /*05f0*/  LDCU UR6, c[0x0][0x3a8] ;  /* 0x00007500ff0677ac */ /* 0x000e220008000800 */
[----:B------:R-:W-:Y:S01]  /*0600*/  VIADD R5, R5, 0x1 ;  /* 0x0000000105057836 */ /* 0x000fe20000000000 */
[----:B------:R-:W1:Y:S01]  /*0610*/  LDCU.64 UR8, c[0x0][0x3a0] ;  /* 0x00007400ff0877ac */ /* 0x000e620008000a00 */
[----:B0-----:R-:W-:-:S05]  /*0620*/  IMAD R3, R10, UR6, RZ ;  /* 0x000000060a037c24 */ /* 0x001fca000f8e02ff */
[----:B-1----:R-:W-:-:S04]  /*0630*/  IADD3 R6, P0, PT, R3, UR8, RZ ;  /* 0x0000000803067c10 */ /* 0x002fc8000ff1e0ff */
[----:B------:R-:W-:Y:S02]  /*0640*/  LEA.HI.X.SX32 R7, R3, UR9, 0x1, P0 ;  /* 0x0000000903077c11 */ /* 0x000fe400080f0eff */
[----:B------:R-:W-:Y:S01]  /*0650*/  ISETP.GE.AND P0, PT, R5, R2, PT ;  /* 0x000000020500720c */ /* 0x000fe20003f06270 */
[----:B------:R-:W-:-:S05]  /*0660*/  IMAD.WIDE R6, R11, 0x4, R6 ;  /* 0x000000040b067825 */ /* 0x000fca00078e0206 */
[----:B------:R0:W-:Y:S07]  /*0670*/  STG.E desc[UR4][R6.64], R0 ;  /* 0x0000000006007986 */ /* 0x0001ee000c101904 */
[----:B------:R-:W-:Y:S05]  /*0680*/  @!P0 BRA `(.L_x_4) ;  /* 0xfffffffc00088947 */ /* 0x000fea000383ffff */
[----:B------:R-:W-:Y:S05]  /*0690*/  EXIT ;  /* 0x000000000000794d */ /* 0x000fea0003800000 */
.L_x_0:
[C---:B------:R-:W-:Y:S01]  /*06a0*/  IADD3 R7, PT, PT, R5.reuse, 0x1, RZ ;  /* 0x0000000105077810 */ /* 0x040fe20007ffe0ff */
[----:B------:R-:W0:Y:S01]  /*06b0*/  LDCU UR6, c[0x0][0x3a8] ;  /* 0x00007500ff0677ac */ /* 0x000e220008000800 */
[----:B------:R-:W-:Y:S02]  /*06c0*/  BSSY.RECONVERGENT B0, `(.L_x_5) ;  /* 0x000007f000007945 */ /* 0x000fe40003800200 */
[----:B------:R-:W-:Y:S01]  /*06d0*/  VIMNMX R2, PT, PT, R2, R7, !PT ;  /* 0x0000000702027248 */ /* 0x000fe20007fe0100 */
[----:B------:R-:W1:Y:S04]  /*06e0*/  LDCU UR7, c[0x0][0x390] ;  /* 0x00007200ff0777ac */ /* 0x000e680008000800 */
[----:B------:R-:W-:Y:S01]  /*06f0*/  IMAD.IADD R3, R5, 0x1, -R2 ;  /* 0x0000000105037824 */ /* 0x000fe200078e0a02 */
[----:B------:R-:W2:Y:S01]  /*0700*/  LDCU.64 UR8, c[0x0][0x3a0] ;  /* 0x00007400ff0877ac */ /* 0x000ea20008000a00 */
[----:B------:R-:W-:-:S03]  /*0710*/  IMAD.IADD R2, R2, 0x1, -R5 ;  /* 0x0000000102027824 */ /* 0x000fc600078e0a05 */
[----:B------:R-:W-:Y:S02]  /*0720*/  ISETP.GT.U32.AND P0, PT, R3, -0x4, PT ;  /* 0xfffffffc0300780c */ /* 0x000fe40003f04070 */
[----:B------:R-:W-:-:S11]  /*0730*/  LOP3.LUT R16, R2, 0x3, RZ, 0xc0, !PT ;  /* 0x0000000302107812 */ /* 0x000fd600078ec0ff */
[----:B01----:R-:W-:Y:S05]  /*0740*/  @P0 BRA `(.L_x_6) ;  /* 0x0000000400d80947 */ /* 0x003fea0003800000 */
[----:B------:R-:W-:Y:S01]  /*0750*/  IABS R3, R0 ;  /* 0x0000000000037213 */ /* 0x000fe20000000000 */
[----:B------:R-:W-:Y:S01]  /*0760*/  BSSY.RECONVERGENT B1, `(.L_x_7) ;  /* 0x0000073000017945 */ /* 0x000fe20003800200 */
[----:B------:R-:W-:Y:S01]  /*0770*/  LOP3.LUT R6, R2, 0xfffffffc, RZ, 0xc0, !PT ;  /* 0xfffffffc02067812 */ /* 0x000fe200078ec0ff */
[----:B------:R-:W-:Y:S01]  /*0780*/  IMAD.MOV.U32 R5, RZ, RZ, R7 ;  /* 0x000000ffff057224 */ /* 0x000fe200078e0007 */
[----:B------:R-:W0:Y:S02]  /*0790*/  I2F.RP R0, R3 ;  /* 0x0000000300007306 */ /* 0x000e240000209400 */
[----:B------:R-:W-:-:S06]  /*07a0*/  IADD3 R6, PT, PT, -R6, RZ, RZ ;  /* 0x000000ff06067210 */ /* 0x000fcc0007ffe1ff */
[----:B0-----:R-:W0:Y:S02]  /*07b0*/  MUFU.RCP R0, R0 ;  /* 0x0000000000007308 */ /* 0x001e240000001000 */
[----:B0-----:R-:W-:-:S06]  /*07c0*/  IADD3 R8, PT, PT, R0, 0xffffffe, RZ ;  /* 0x0ffffffe00087810 */ /* 0x001fcc0007ffe0ff */
[----:B------:R0:W1:Y:S02]  /*07d0*/  F2I.FTZ.U32.TRUNC.NTZ R9, R8 ;  /* 0x0000000800097305 */ /* 0x000064000021f000 */
[----:B0-----:R-:W-:Y:S02]  /*07e0*/  IMAD.MOV.U32 R8, RZ, RZ, RZ ;  /* 0x000000ffff087224 */ /* 0x001fe400078e00ff */
[----:B-1----:R-:W-:-:S04]  /*07f0*/  IMAD.MOV R4, RZ, RZ, -R9 ;  /* 0x000000ffff047224 */ /* 0x002fc800078e0a09 */
[----:B------:R-:W-:-:S04]  /*0800*/  IMAD R11, R4, R3, RZ ;  /* 0x00000003040b7224 */ /* 0x000fc800078e02ff */
[----:B------:R-:W-:-:S07]  /*0810*/  IMAD.HI.U32 R4, R9, R11, R8 ;  /* 0x0000000b09047227 */ /* 0x000fce00078e0008 */
.L_x_8:
[----:B------:R-:W-:Y:S01]  /*0820*/  IMAD.U32 R0, RZ, RZ, UR7 ;  /* 0x00000007ff007e24 */ /* 0x000fe2000f8e00ff */
[C---:B0-----:R-:W-:Y:S01]  /*0830*/  IADD3 R13, PT, PT, R5.reuse, -0x1, RZ ;  /* 0xffffffff050d7810 */ /* 0x041fe20007ffe0ff */
[----:B------:R-:W-:Y:S02]  /*0840*/  VIADD R11, R5, 0x2 ;  /* 0x00000002050b7836 */ /* 0x000fe40000000000 */
[----:B------:R-:W-:Y:S01]  /*0850*/  VIADD R6, R6, 0x4 ;  /* 0x0000000406067836 */ /* 0x000fe20000000000 */
[----:B------:R-:W-:Y:S02]  /*0860*/  IABS R12, R0 ;  /* 0x00000000000c7213 */ /* 0x000fe40000000000 */
[----:B------:R-:W-:Y:S02]  /*0870*/  IABS R7, R13 ;  /* 0x0000000d00077213 */ /* 0x000fe40000000000 */
[----:B------:R-:W0:Y:S01]  /*0880*/  I2F.RP R10, R12 ;  /* 0x0000000c000a7306 */ /* 0x000e220000209400 */
[----:B------:R-:W-:-:S02]  /*0890*/  IABS R21, R11 ;  /* 0x0000000b00157213 */ /* 0x000fc40000000000 */
[----:B------:R-:W-:-:S04]  /*08a0*/  IMAD.HI.U32 R14, R4, R7, RZ ;  /* 0x00000007040e7227 */ /* 0x000fc800078e00ff */
[----:B------:R-:W-:-:S04]  /*08b0*/  IMAD.MOV R18, RZ, RZ, -R14 ;  /* 0x000000ffff127224 */ /* 0x000fc800078e0a0e */
[----:B------:R-:W-:Y:S02]  /*08c0*/  IMAD R18, R12, R18, R7 ;  /* 0x000000120c127224 */ /* 0x000fe400078e0207 */
[----:B------:R-:W-:Y:S01]  /*08d0*/  VIADD R7, R5, 0x1 ;  /* 0x0000000105077836 */ /* 0x000fe20000000000 */
[----:B0-----:R-:W0:Y:S02]  /*08e0*/  MUFU.RCP R10, R10 ;  /* 0x0000000a000a7308 */ /* 0x001e240000001000 */
[----:B------:R-:W-:Y:S02]  /*08f0*/  ISETP.GT.U32.AND P2, PT, R3, R18, PT ;  /* 0x000000120300720c */ /* 0x000fe40003f44070 */
[----:B------:R-:W-:-:S11]  /*0900*/  IABS R19, R7 ;  /* 0x0000000700137213 */ /* 0x000fd60000000000 */
[----:B------:R-:W-:Y:S02]  /*0910*/  @!P2 IMAD.IADD R18, R18, 0x1, -R12 ;  /* 0x000000011212a824 */ /* 0x000fe400078e0a0c */
[----:B------:R-:W-:Y:S02]  /*0920*/  @!P2 VIADD R14, R14, 0x1 ;  /* 0x000000010e0ea836 */ /* 0x000fe40000000000 */
[----:B0-----:R-:W-:Y:S01]  /*0930*/  VIADD R8, R10, 0xffffffe ;  /* 0x0ffffffe0a087836 */ /* 0x001fe20000000000 */
[----:B------:R-:W-:Y:S02]  /*0940*/  IABS R10, R5 ;  /* 0x00000005000a7213 */ /* 0x000fe40000000000 */
[----:B------:R-:W-:Y:S01]  /*0950*/  ISETP.GE.U32.AND P1, PT, R18, R3, PT ;  /* 0x000000031200720c */ /* 0x000fe20003f26070 */
[----:B------:R0:W1:Y:S01]  /*0960*/  F2I.FTZ.U32.TRUNC.NTZ R9, R8 ;  /* 0x0000000800097305 */ /* 0x000062000021f000 */
[----:B------:R-:W-:Y:S02]  /*0970*/  MOV R3, R12 ;  /* 0x0000000c00037202 */ /* 0x000fe40000000f00 */
[----:B0-----:R-:W-:-:S09]  /*0980*/  MOV R8, RZ ;  /* 0x000000ff00087202 */ /* 0x001fd20000000f00 */
[----:B------:R-:W-:Y:S01]  /*0990*/  @P1 VIADD R14, R14, 0x1 ;  /* 0x000000010e0e1836 */ /* 0x000fe20000000000 */
[----:B-1----:R-:W-:-:S05]  /*09a0*/  IADD3 R15, PT, PT, RZ, -R9, RZ ;  /* 0x80000009ff0f7210 */ /* 0x002fca0007ffe0ff */
[----:B------:R-:W-:-:S04]  /*09b0*/  IMAD R15, R15, R12, RZ ;  /* 0x0000000c0f0f7224 */ /* 0x000fc800078e02ff */
[----:B------:R-:W-:-:S04]  /*09c0*/  IMAD.HI.U32 R4, R9, R15, R8 ;  /* 0x0000000f09047227 */ /* 0x000fc800078e0008 */
[----:B------:R-:W-:Y:S02]  /*09d0*/  IMAD.MOV.U32 R15, RZ, RZ, R10 ;  /* 0x000000ffff0f7224 */ /* 0x000fe400078e000a */
[----:B------:R-:W-:-:S04]  /*09e0*/  IMAD.HI.U32 R8, R4, R21, RZ ;  /* 0x0000001504087227 */ /* 0x000fc800078e00ff */
[----:B------:R-:W-:-:S04]  /*09f0*/  IMAD.HI.U32 R9, R4, R19, RZ ;  /* 0x0000001304097227 */ /* 0x000fc800078e00ff */
[----:B------:R-:W-:Y:S02]  /*0a00*/  IMAD.MOV R22, RZ, RZ, -R8 ;  /* 0x000000ffff167224 */ /* 0x000fe400078e0a08 */
[----:B------:R-:W-:-:S04]  /*0a10*/  IMAD.HI.U32 R10, R4, R15, RZ ;  /* 0x0000000f040a7227 */ /* 0x000fc800078e00ff */
[----:B------:R-:W-:Y:S01]  /*0a20*/  IMAD.MOV R20, RZ, RZ, -R9 ;  /* 0x000000ffff147224 */ /* 0x000fe200078e0a09 */
[----:B------:R-:W-:Y:S01]  /*0a30*/  IADD3 R17, PT, PT, -R10, RZ, RZ ;  /* 0x000000ff0a117210 */ /* 0x000fe20007ffe1ff */
[C---:B------:R-:W-:Y:S02]  /*0a40*/  IMAD R22, R12.reuse, R22, R21 ;  /* 0x000000160c167224 */ /* 0x040fe400078e0215 */
[C---:B------:R-:W-:Y:S02]  /*0a50*/  IMAD R20, R12.reuse, R20, R19 ;  /* 0x000000140c147224 */ /* 0x040fe400078e0213 */
[----:B------:R-:W-:Y:S01]  /*0a60*/  IMAD R18, R12, R17, R15 ;  /* 0x000000110c127224 */ /* 0x000fe200078e020f */
[C---:B------:R-:W-:Y:S02]  /*0a70*/  ISETP.GT.U32.AND P5, PT, R3.reuse, R22, PT ;  /* 0x000000160300720c */ /* 0x040fe40003fa4070 */
[C---:B------:R-:W-:Y:S02]  /*0a80*/  ISETP.GT.U32.AND P4, PT, R3.reuse, R20, PT ;  /* 0x000000140300720c */ /* 0x040fe40003f84070 */
[----:B------:R-:W-:-:S02]  /*0a90*/  ISETP.GT.U32.AND P6, PT, R3, R18, PT ;  /* 0x000000120300720c */ /* 0x000fc40003fc4070 */
[-C--:B------:R-:W-:Y:S02]  /*0aa0*/  LOP3.LUT R15, R13, R0.reuse, RZ, 0x3c, !PT ;  /* 0x000000000d0f7212 */ /* 0x080fe400078e3cff */
[-C--:B------:R-:W-:Y:S02]  /*0ab0*/  LOP3.LUT R17, R7, R0.reuse, RZ, 0x3c, !PT ;  /* 0x0000000007117212 */ /* 0x080fe400078e3cff */
[----:B------:R-:W-:Y:S02]  /*0ac0*/  ISETP.GE.AND P0, PT, R15, RZ, PT ;  /* 0x000000ff0f00720c */ /* 0x000fe40003f06270 */
[----:B------:R-:W-:Y:S01]  /*0ad0*/  LOP3.LUT R15, R11, R0, RZ, 0x3c, !PT ;  /* 0x000000000b0f7212 */ /* 0x000fe200078e3cff */
[--C-:B------:R-:W-:Y:S02]  /*0ae0*/  @!P5 IMAD.IADD R22, R22, 0x1, -R12.reuse ;  /* 0x000000011616d824 */ /* 0x100fe400078e0a0c */
[----:B------:R-:W-:Y:S01]  /*0af0*/  @!P4 IMAD.IADD R20, R20, 0x1, -R12 ;  /* 0x000000011414c824 */ /* 0x000fe200078e0a0c */
[----:B------:R-:W-:Y:S01]  /*0b00*/  ISETP.GE.AND P3, PT, R15, RZ, PT ;  /* 0x000000ff0f00720c */ /* 0x000fe20003f66270 */
[----:B------:R-:W-:Y:S01]  /*0b10*/  @!P6 VIADD R10, R10, 0x1 ;  /* 0x000000010a0ae836 */ /* 0x000fe20000000000 */
[----:B------:R-:W-:Y:S01]  /*0b20*/  ISETP.GE.U32.AND P1, PT, R22, R3, PT ;  /* 0x000000031600720c */ /* 0x000fe20003f26070 */
[----:B------:R-:W-:Y:S01]  /*0b30*/  @!P5 VIADD R8, R8, 0x1 ;  /* 0x000000010808d836 */ /* 0x000fe20000000000 */
[----:B------:R-:W-:-:S02]  /*0b40*/  @!P6 IADD3 R18, PT, PT, R18, -R12, RZ ;  /* 0x8000000c1212e210 */ /* 0x000fc40007ffe0ff */
[-C--:B------:R-:W-:Y:S02]  /*0b50*/  ISETP.GE.U32.AND P6, PT, R20, R3.reuse, PT ;  /* 0x000000031400720c */ /* 0x080fe40003fc6070 */
[----:B------:R-:W-:Y:S02]  /*0b60*/  ISETP.GE.U32.AND P2, PT, R18, R3, PT ;  /* 0x000000031200720c */ /* 0x000fe40003f46070 */
[-C--:B------:R-:W-:Y:S02]  /*0b70*/  LOP3.LUT R15, R5, R0.reuse, RZ, 0x3c, !PT ;  /* 0x00000000050f7212 */ /* 0x080fe400078e3cff */
[----:B------:R-:W-:Y:S02]  /*0b80*/  @!P0 IADD3 R14, PT, PT, -R14, RZ, RZ ;  /* 0x000000ff0e0e8210 */ /* 0x000fe40007ffe1ff */
[----:B------:R-:W-:Y:S01]  /*0b90*/  ISETP.NE.AND P0, PT, R0, RZ, PT ;  /* 0x000000ff0000720c */ /* 0x000fe20003f05270 */
[----:B------:R-:W-:Y:S01]  /*0ba0*/  @P1 VIADD R8, R8, 0x1 ;  /* 0x0000000108081836 */ /* 0x000fe20000000000 */
[----:B------:R-:W-:-:S02]  /*0bb0*/  LOP3.LUT R12, RZ, R0, RZ, 0x33, !PT ;  /* 0x00000000ff0c7212 */ /* 0x000fc400078e33ff */
[----:B------:R-:W-:Y:S02]  /*0bc0*/  ISETP.GE.AND P5, PT, R15, RZ, PT ;  /* 0x000000ff0f00720c */ /* 0x000fe40003fa6270 */
[----:B------:R-:W-:Y:S02]  /*0bd0*/  @!P4 IADD3 R9, PT, PT, R9, 0x1, RZ ;  /* 0x000000010909c810 */ /* 0x000fe40007ffe0ff */
[----:B------:R-:W-:Y:S01]  /*0be0*/  ISETP.GE.AND P4, PT, R17, RZ, PT ;  /* 0x000000ff1100720c */ /* 0x000fe20003f86270 */
[----:B------:R-:W-:Y:S01]  /*0bf0*/  IMAD.MOV.U32 R17, RZ, RZ, R8 ;  /* 0x000000ffff117224 */ /* 0x000fe200078e0008 */
[----:B------:R-:W-:Y:S01]  /*0c00*/  SEL R14, R12, R14, !P0 ;  /* 0x0000000e0c0e7207 */ /* 0x000fe20004000000 */
[----:B------:R-:W-:Y:S01]  /*0c10*/  @P6 VIADD R9, R9, 0x1 ;  /* 0x0000000109096836 */ /* 0x000fe20000000000 */
[----:B------:R-:W-:Y:S02]  /*0c20*/  @P2 IADD3 R10, PT, PT, R10, 0x1, RZ ;  /* 0x000000010a0a2810 */ /* 0x000fe40007ffe0ff */
[----:B------:R-:W-:Y:S01]  /*0c30*/  @!P3 IADD3 R17, PT, PT, -R17, RZ, RZ ;  /* 0x000000ff1111b210 */ /* 0x000fe20007ffe1ff */
[----:B------:R-:W-:-:S02]  /*0c40*/  IMAD R19, R14, UR6, RZ ;  /* 0x000000060e137c24 */ /* 0x000fc4000f8e02ff */
[----:B------:R-:W-:Y:S02]  /*0c50*/  IMAD.MOV.U32 R15, RZ, RZ, R9 ;  /* 0x000000ffff0f7224 */ /* 0x000fe400078e0009 */
[----:B------:R-:W-:Y:S01]  /*0c60*/  @!P5 IMAD.MOV R10, RZ, RZ, -R10 ;  /* 0x000000ffff0ad224 */ /* 0x000fe200078e0a0a */
[----:B--2---:R-:W-:Y:S01]  /*0c70*/  IADD3 R8, P1, PT, R19, UR8, RZ ;  /* 0x0000000813087c10 */ /* 0x004fe2000ff3e0ff */
[----:B------:R-:W-:Y:S01]  /*0c80*/  IMAD.MOV R18, RZ, RZ, -R14 ;  /* 0x000000ffff127224 */ /* 0x000fe200078e0a0e */
[----:B------:R-:W-:Y:S02]  /*0c90*/  SEL R14, R12, R17, !P0 ;  /* 0x000000110c0e7207 */ /* 0x000fe40004000000 */
[----:B------:R-:W-:Y:S01]  /*0ca0*/  @!P4 IADD3 R15, PT, PT, -R15, RZ, RZ ;  /* 0x000000ff0f0fc210 */ /* 0x000fe20007ffe1ff */
[----:B------:R-:W-:Y:S01]  /*0cb0*/  IMAD R13, R0, R18, R13 ;  /* 0x00000012000d7224 */ /* 0x000fe200078e020d */
[----:B------:R-:W-:Y:S01]  /*0cc0*/  LEA.HI.X.SX32 R9, R19, UR9, 0x1, P1 ;  /* 0x0000000913097c11 */ /* 0x000fe200088f0eff */
[----:B------:R-:W-:Y:S01]  /*0cd0*/  IMAD.MOV R17, RZ, RZ, -R14 ;  /* 0x000000ffff117224 */ /* 0x000fe200078e0a0e */
[----:B------:R-:W-:-:S02]  /*0ce0*/  SEL R10, R12, R10, !P0 ;  /* 0x0000000a0c0a7207 */ /* 0x000fc40004000000 */
[----:B------:R-:W-:Y:S01]  /*0cf0*/  SEL R12, R12, R15, !P0 ;  /* 0x0000000f0c0c7207 */ /* 0x000fe20004000000 */
[----:B------:R-:W-:-:S03]  /*0d00*/  IMAD.WIDE R8, R13, 0x4, R8 ;  /* 0x000000040d087825 */ /* 0x000fc600078e0208 */
[----:B------:R-:W-:Y:S01]  /*0d10*/  IADD3 R18, PT, PT, -R12, RZ, RZ ;  /* 0x000000ff0c127210 */ /* 0x000fe20007ffe1ff */
[----:B------:R-:W-:Y:S01]  /*0d20*/  IMAD R13, R10, UR6, RZ ;  /* 0x000000060a0d7c24 */ /* 0x000fe2000f8e02ff */
[----:B------:R0:W-:Y:S01]  /*0d30*/  STG.E desc[UR4][R8.64], RZ ;  /* 0x000000ff08007986 */ /* 0x0001e2000c101904 */
[----:B------:R-:W-:Y:S02]  /*0d40*/  IMAD R17, R0, R17, R11 ;  /* 0x0000001100117224 */ /* 0x000fe400078e020b */
[----:B------:R-:W-:Y:S02]  /*0d50*/  IMAD R20, R12, UR6, RZ ;  /* 0x000000060c147c24 */ /* 0x000fe4000f8e02ff */
[----:B------:R-:W-:Y:S01]  /*0d60*/  IMAD R11, R14, UR6, RZ ;  /* 0x000000060e0b7c24 */ /* 0x000fe2000f8e02ff */
[----:B------:R-:W-:Y:S01]  /*0d70*/  IADD3 R14, P0, PT, R13, UR8, RZ ;  /* 0x000000080d0e7c10 */ /* 0x000fe2000ff1e0ff */
[----:B------:R-:W-:Y:S01]  /*0d80*/  IMAD.MOV R19, RZ, RZ, -R10 ;  /* 0x000000ffff137224 */ /* 0x000fe200078e0a0a */
[----:B------:R-:W-:Y:S01]  /*0d90*/  IADD3 R12, P1, PT, R20, UR8, RZ ;  /* 0x00000008140c7c10 */ /* 0x000fe2000ff3e0ff */
[C---:B------:R-:W-:Y:S01]  /*0da0*/  IMAD R7, R0.reuse, R18, R7 ;  /* 0x0000001200077224 */ /* 0x040fe200078e0207 */
[----:B------:R-:W-:Y:S01]  /*0db0*/  IADD3 R10, P2, PT, R11, UR8, RZ ;  /* 0x000000080b0a7c10 */ /* 0x000fe2000ff5e0ff */
[----:B------:R-:W-:Y:S01]  /*0dc0*/  IMAD R19, R0, R19, R5 ;  /* 0x0000001300137224 */ /* 0x000fe200078e0205 */
[----:B------:R-:W-:Y:S01]  /*0dd0*/  LEA.HI.X.SX32 R15, R13, UR9, 0x1, P0 ;  /* 0x000000090d0f7c11 */ /* 0x000fe200080f0eff */
[----:B------:R-:W-:Y:S01]  /*0de0*/  VIADD R5, R5, 0x4 ;  /* 0x0000000405057836 */ /* 0x000fe20000000000 */
[----:B------:R-:W-:-:S02]  /*0df0*/  LEA.HI.X.SX32 R13, R20, UR9, 0x1, P1 ;  /* 0x00000009140d7c11 */ /* 0x000fc400088f0eff */
[----:B------:R-:W-:Y:S01]  /*0e00*/  LEA.HI.X.SX32 R11, R11, UR9, 0x1, P2 ;  /* 0x000000090b0b7c11 */ /* 0x000fe200090f0eff */
[----:B------:R-:W-:Y:S01]  /*0e10*/  IMAD.WIDE R14, R19, 0x4, R14 ;  /* 0x00000004130e7825 */ /* 0x000fe200078e020e */
[----:B------:R-:W-:-:S03]  /*0e20*/  ISETP.NE.AND P0, PT, R6, RZ, PT ;  /* 0x000000ff0600720c */ /* 0x000fc60003f05270 */
[----:B------:R-:W-:Y:S01]  /*0e30*/  IMAD.WIDE R12, R7, 0x4, R12 ;  /* 0x00000004070c7825 */ /* 0x000fe200078e020c */
[----:B------:R0:W-:Y:S03]  /*0e40*/  STG.E desc[UR4][R14.64], RZ ;  /* 0x000000ff0e007986 */ /* 0x0001e6000c101904 */
[----:B------:R-:W-:Y:S01]  /*0e50*/  IMAD.WIDE R10, R17, 0x4, R10 ;  /* 0x00000004110a7825 */ /* 0x000fe200078e020a */
[----:B------:R0:W-:Y:S04]  /*0e60*/  STG.E desc[UR4][R12.64], RZ ;  /* 0x000000ff0c007986 */ /* 0x0001e8000c101904 */
[----:B------:R0:W-:Y:S01]  /*0e70*/  STG.E desc[UR4][R10.64], RZ ;  /* 0x000000ff0a007986 */ /* 0x0001e2000c101904 */
[----:B------:R-:W-:Y:S05]  /*0e80*/  @P0 BRA `(.L_x_8) ;  /* 0xfffffff800640947 */ /* 0x000fea000383ffff */
[----:B------:R-:W-:Y:S05]  /*0e90*/  BSYNC.RECONVERGENT B1 ;  /* 0x0000000000017941 */ /* 0x000fea0003800200 */
.L_x_7:
[----:B------:R-:W-:-:S07]  /*0ea0*/  IADD3 R5, PT, PT, R5, -0x1, RZ ;  /* 0xffffffff05057810 */ /* 0x000fce0007ffe0ff */
.L_x_6:
[----:B--2---:R-:W-:Y:S05]  /*0eb0*/  BSYNC.RECONVERGENT B0 ;  /* 0x0000000000007941 */ /* 0x004fea0003800200 */
.L_x_5:
[----:B------:R-:W-:-:S13]  /*0ec0*/  ISETP.NE.AND P0, PT, R16, RZ, PT ;  /* 0x000000ff1000720c */ /* 0x000fda0003f05270 */
[----:B------:R-:W-:Y:S05]  /*0ed0*/  @!P0 EXIT ;  /* 0x000000000000894d */ /* 0x000fea0003800000 */
[----:B------:R-:W-:Y:S01]  /*0ee0*/  ISETP.NE.AND P1, PT, R16, 0x1, PT ;  /* 0x000000011000780c */ /* 0x000fe20003f25270 */
[----:B------:R-:W-:Y:S01]  /*0ef0*/  BSSY.RECONVERGENT B0, `(.L_x_9) ;  /* 0x000003b000007945 */ /* 0x000fe20003800200 */
[----:B------:R-:W-:-:S04]  /*0f00*/  LOP3.LUT R2, R2, 0x1, RZ, 0xc0, !PT ;  /* 0x0000000102027812 */ /* 0x000fc800078ec0ff */
[----:B------:R-:W-:-:S07]  /*0f10*/  ISETP.NE.U32.AND P0, PT, R2, 0x1, PT ;  /* 0x000000010200780c */ /* 0x000fce0003f05070 */
[----:B------:R-:W-:Y:S06]  /*0f20*/  @!P1 BRA `(.L_x_10) ;  /* 0x0000000000dc9947 */ /* 0x000fec0003800000 */
[----:B0-----:R-:W-:Y:S01]  /*0f30*/  IABS R10, R0 ;  /* 0x00000000000a7213 */ /* 0x001fe20000000000 */
[----:B------:R-:W0:Y:S01]  /*0f40*/  LDCU UR6, c[0x0][0x3a8] ;  /* 0x00007500ff0677ac */ /* 0x000e220008000800 */
[----:B------:R-:W-:Y:S02]  /*0f50*/  IADD3 R3, PT, PT, R5, 0x1, RZ ;  /* 0x0000000105037810 */ /* 0x000fe40007ffe0ff */
[----:B------:R-:W1:Y:S01]  /*0f60*/  I2F.RP R2, R10 ;  /* 0x0000000a00027306 */ /* 0x000e620000209400 */
[----:B------:R-:W-:Y:S01]  /*0f70*/  IABS R4, R5 ;  /* 0x0000000500047213 */ /* 0x000fe20000000000 */
[----:B------:R-:W2:Y:S01]  /*0f80*/  LDCU.64 UR8, c[0x0][0x3a0] ;  /* 0x00007400ff0877ac */ /* 0x000ea20008000a00 */
[----:B------:R-:W-:-:S05]  /*0f90*/  IABS R8, R3 ;  /* 0x0000000300087213 */ /* 0x000fca0000000000 */
[----:B-1----:R-:W1:Y:S02]  /*0fa0*/  MUFU.RCP R2, R2 ;  /* 0x0000000200027308 */ /* 0x002e640000001000 */
[----:B-1----:R-:W-:-:S06]  /*0fb0*/  VIADD R6, R2, 0xffffffe ;  /* 0x0ffffffe02067836 */ /* 0x002fcc0000000000 */
[----:B------:R1:W3:Y:S02]  /*0fc0*/  F2I.FTZ.U32.TRUNC.NTZ R7, R6 ;  /* 0x0000000600077305 */ /* 0x0002e4000021f000 */
[----:B-1----:R-:W-:Y:S02]  /*0fd0*/  IMAD.MOV.U32 R6, RZ, RZ, RZ ;  /* 0x000000ffff067224 */ /* 0x002fe400078e00ff */
[----:B---3--:R-:W-:-:S04]  /*0fe0*/  IMAD.MOV R9, RZ, RZ, -R7 ;  /* 0x000000ffff097224 */ /* 0x008fc800078e0a07 */
[----:B------:R-:W-:-:S04]  /*0ff0*/  IMAD R9, R9, R10, RZ ;  /* 0x0000000a09097224 */ /* 0x000fc800078e02ff */
[----:B------:R-:W-:-:S06]  /*1000*/  IMAD.HI.U32 R9, R7, R9, R6 ;  /* 0x0000000907097227 */ /* 0x000fcc00078e0006 */
[----:B------:R-:W-:-:S04]  /*1010*/  IMAD.HI.U32 R6, R9, R8, RZ ;  /* 0x0000000809067227 */ /* 0x000fc800078e00ff */
[----:B------:R-:W-:Y:S01]  /*1020*/  IMAD.HI.U32 R2, R9, R4, RZ ;  /* 0x0000000409027227 */ /* 0x000fe200078e00ff */
[----:B------:R-:W-:-:S03]  /*1030*/  IADD3 R9, PT, PT, -R6, RZ, RZ ;  /* 0x000000ff06097210 */ /* 0x000fc60007ffe1ff */
[----:B------:R-:W-:-:S04]  /*1040*/  IMAD.MOV R7, RZ, RZ, -R2 ;  /* 0x000000ffff077224 */ /* 0x000fc800078e0a02 */
[C---:B------:R-:W-:Y:S02]  /*1050*/  IMAD R4, R10.reuse, R7, R4 ;  /* 0x000000070a047224 */ /* 0x040fe400078e0204 */
[----:B------:R-:W-:-:S03]  /*1060*/  IMAD R7, R10, R9, R8 ;  /* 0x000000090a077224 */ /* 0x000fc600078e0208 */
[C---:B------:R-:W-:Y:S02]  /*1070*/  ISETP.GT.U32.AND P5, PT, R10.reuse, R4, PT ;  /* 0x000000040a00720c */ /* 0x040fe40003fa4070 */
[----:B------:R-:W-:-:S11]  /*1080*/  ISETP.GT.U32.AND P6, PT, R10, R7, PT ;  /* 0x000000070a00720c */ /* 0x000fd60003fc4070 */
[--C-:B------:R-:W-:Y:S01]  /*1090*/  @!P5 IMAD.IADD R4, R4, 0x1, -R10.reuse ;  /* 0x000000010404d824 */ /* 0x100fe200078e0a0a */
[----:B------:R-:W-:Y:S01]  /*10a0*/  @!P5 IADD3 R2, PT, PT, R2, 0x1, RZ ;  /* 0x000000010202d810 */ /* 0x000fe20007ffe0ff */
[----:B------:R-:W-:Y:S02]  /*10b0*/  @!P6 IMAD.IADD R7, R7, 0x1, -R10 ;  /* 0x000000010707e824 */ /* 0x000fe400078e0a0a */
[----:B------:R-:W-:Y:S01]  /*10c0*/  @!P6 VIADD R6, R6, 0x1 ;  /* 0x000000010606e836 */ /* 0x000fe20000000000 */
[-C--:B------:R-:W-:Y:S02]  /*10d0*/  ISETP.GE.U32.AND P3, PT, R4, R10.reuse, PT ;  /* 0x0000000a0400720c */ /* 0x080fe40003f66070 */
[----:B------:R-:W-:Y:S02]  /*10e0*/  ISETP.GE.U32.AND P4, PT, R7, R10, PT ;  /* 0x0000000a0700720c */ /* 0x000fe40003f86070 */
[-C--:B------:R-:W-:Y:S02]  /*10f0*/  LOP3.LUT R4, R5, R0.reuse, RZ, 0x3c, !PT ;  /* 0x0000000005047212 */ /* 0x080fe400078e3cff */
[----:B------:R-:W-:-:S02]  /*1100*/  LOP3.LUT R7, R3, R0, RZ, 0x3c, !PT ;  /* 0x0000000003077212 */ /* 0x000fc400078e3cff */
[----:B------:R-:W-:Y:S02]  /*1110*/  ISETP.GE.AND P2, PT, R4, RZ, PT ;  /* 0x000000ff0400720c */ /* 0x000fe40003f46270 */
[----:B------:R-:W-:Y:S02]  /*1120*/  ISETP.GE.AND P1, PT, R7, RZ, PT ;  /* 0x000000ff0700720c */ /* 0x000fe40003f26270 */
[----:B------:R-:W-:Y:S01]  /*1130*/  LOP3.LUT R7, RZ, R0, RZ, 0x33, !PT ;  /* 0x00000000ff077212 */ /* 0x000fe200078e33ff */
[----:B------:R-:W-:Y:S01]  /*1140*/  @P3 VIADD R2, R2, 0x1 ;  /* 0x0000000102023836 */ /* 0x000fe20000000000 */
[----:B------:R-:W-:Y:S02]  /*1150*/  ISETP.NE.AND P3, PT, R0, RZ, PT ;  /* 0x000000ff0000720c */ /* 0x000fe40003f65270 */
[----:B------:R-:W-:-:S05]  /*1160*/  @P4 IADD3 R6, PT, PT, R6, 0x1, RZ ;  /* 0x0000000106064810 */ /* 0x000fca0007ffe0ff */
[----:B------:R-:W-:Y:S02]  /*1170*/  @!P2 IMAD.MOV R2, RZ, RZ, -R2 ;  /* 0x000000ffff02a224 */ /* 0x000fe400078e0a02 */
[----:B------:R-:W-:-:S03]  /*1180*/  @!P1 IMAD.MOV R6, RZ, RZ, -R6 ;  /* 0x000000ffff069224 */ /* 0x000fc600078e0a06 */
[C---:B------:R-:W-:Y:S02]  /*1190*/  SEL R2, R7.reuse, R2, !P3 ;  /* 0x0000000207027207 */ /* 0x040fe40005800000 */
[----:B------:R-:W-:Y:S02]  /*11a0*/  SEL R4, R7, R6, !P3 ;  /* 0x0000000607047207 */ /* 0x000fe40005800000 */
[C---:B------:R-:W-:Y:S01]  /*11b0*/  IADD3 R11, PT, PT, -R2.reuse, RZ, RZ ;  /* 0x000000ff020b7210 */ /* 0x040fe20007ffe1ff */
[----:B0-----:R-:W-:Y:S02]  /*11c0*/  IMAD R7, R2, UR6, RZ ;  /* 0x0000000602077c24 */ /* 0x001fe4000f8e02ff */
[----:B------:R-:W-:Y:S02]  /*11d0*/  IMAD R9, R4, UR6, RZ ;  /* 0x0000000604097c24 */ /* 0x000fe4000f8e02ff */
[----:B------:R-:W-:Y:S01]  /*11e0*/  IMAD.MOV R13, RZ, RZ, -R4 ;  /* 0x000000ffff0d7224 */ /* 0x000fe200078e0a04 */
[----:B--2---:R-:W-:Y:S01]  /*11f0*/  IADD3 R6, P1, PT, R7, UR8, RZ ;  /* 0x0000000807067c10 */ /* 0x004fe2000ff3e0ff */
[C---:B------:R-:W-:Y:S01]  /*1200*/  IMAD R11, R0.reuse, R11, R5 ;  /* 0x0000000b000b7224 */ /* 0x040fe200078e0205 */
[----:B------:R-:W-:Y:S01]  /*1210*/  IADD3 R8, P2, PT, R9, UR8, RZ ;  /* 0x0000000809087c10 */ /* 0x000fe2000ff5e0ff */
[----:B------:R-:W-:Y:S01]  /*1220*/  IMAD R13, R0, R13, R3 ;  /* 0x0000000d000d7224 */ /* 0x000fe200078e0203 */
[----:B------:R-:W-:Y:S01]  /*1230*/  LEA.HI.X.SX32 R7, R7, UR9, 0x1, P1 ;  /* 0x0000000907077c11 */ /* 0x000fe200088f0eff */
[----:B------:R-:W-:Y:S01]  /*1240*/  VIADD R5, R5, 0x2 ;  /* 0x0000000205057836 */ /* 0x000fe20000000000 */
[----:B------:R-:W-:Y:S01]  /*1250*/  LEA.HI.X.SX32 R9, R9, UR9, 0x1, P2 ;  /* 0x0000000909097c11 */ /* 0x000fe200090f0eff */
[----:B------:R-:W-:-:S04]  /*1260*/  IMAD.WIDE R2, R11, 0x4, R6 ;  /* 0x000000040b027825 */ /* 0x000fc800078e0206 */
[----:B------:R-:W-:Y:S01]  /*1270*/  IMAD.WIDE R6, R13, 0x4, R8 ;  /* 0x000000040d067825 */ /* 0x000fe200078e0208 */
[----:B------:R1:W-:Y:S04]  /*1280*/  STG.E desc[UR4][R2.64], RZ ;  /* 0x000000ff02007986 */ /* 0x0003e8000c101904 */
[----:B------:R1:W-:Y:S02]  /*1290*/  STG.E desc[UR4][R6.64], RZ ;  /* 0x000000ff06007986 */ /* 0x0003e4000c101904 */
.L_x_10:
[----:B------:R-:W-:Y:S05]  /*12a0*/  BSYNC.RECONVERGENT B0 ;  /* 0x0000000000007941 */ /* 0x000fea0003800200 */
.L_x_9:
[----:B------:R-:W-:Y:S05]  /*12b0*/  @P0 EXIT ;  /* 0x000000000000094d */ /* 0x000fea0003800000 */
[----:B-1----:R-:W-:Y:S01]  /*12c0*/  IABS R6, R0 ;  /* 0x0000000000067213 */ /* 0x002fe20000000000 */
[----:B------:R-:W-:Y:S01]  /*12d0*/  HFMA2 R2, -RZ, RZ, 0, 0 ;  /* 0x00000000ff027431 */ /* 0x000fe200000001ff */
[----:B0-----:R-:W-:Y:S01]  /*12e0*/  IABS R8, R5 ;  /* 0x0000000500087213 */ /* 0x001fe20000000000 */
[----:B------:R-:W0:Y:S01]  /*12f0*/  LDCU UR6, c[0x0][0x3a8] ;  /* 0x00007500ff0677ac */ /* 0x000e220008000800 */
[----:B------:R-:W1:Y:S01]  /*1300*/  I2F.RP R4, R6 ;  /* 0x0000000600047306 */ /* 0x000e620000209400 */
[----:B------:R-:W2:Y:S07]  /*1310*/  LDCU.64 UR8, c[0x0][0x3a0] ;  /* 0x00007400ff0877ac */ /* 0x000eae0008000a00 */
[----:B-1----:R-:W1:Y:S02]  /*1320*/  MUFU.RCP R4, R4 ;  /* 0x0000000400047308 */ /* 0x002e640000001000 */
[----:B-1----:R-:W-:-:S06]  /*1330*/  IADD3 R7, PT, PT, R4, 0xffffffe, RZ ;  /* 0x0ffffffe04077810 */ /* 0x002fcc0007ffe0ff */
[----:B------:R-:W1:Y:S02]  /*1340*/  F2I.FTZ.U32.TRUNC.NTZ R3, R7 ;  /* 0x0000000700037305 */ /* 0x000e64000021f000 */
[----:B-1----:R-:W-:-:S04]  /*1350*/  IMAD.MOV R9, RZ, RZ, -R3 ;  /* 0x000000ffff097224 */ /* 0x002fc800078e0a03 */
[----:B------:R-:W-:-:S04]  /*1360*/  IMAD R9, R9, R6, RZ ;  /* 0x0000000609097224 */ /* 0x000fc800078e02ff */
[----:B------:R-:W-:-:S04]  /*1370*/  IMAD.HI.U32 R2, R3, R9, R2 ;  /* 0x0000000903027227 */ /* 0x000fc800078e0002 */
[----:B------:R-:W-:-:S04]  /*1380*/  IMAD.MOV.U32 R3, RZ, RZ, R8 ;  /* 0x000000ffff037224 */ /* 0x000fc800078e0008 */
[----:B------:R-:W-:-:S05]  /*1390*/  IMAD.HI.U32 R2, R2, R3, RZ ;  /* 0x0000000302027227 */ /* 0x000fca00078e00ff */
[----:B------:R-:W-:-:S05]  /*13a0*/  IADD3 R4, PT, PT, -R2, RZ, RZ ;  /* 0x000000ff02047210 */ /* 0x000fca0007ffe1ff */
[----:B------:R-:W-:-:S05]  /*13b0*/  IMAD R3, R6, R4, R3 ;  /* 0x0000000406037224 */ /* 0x000fca00078e0203 */
[----:B------:R-:W-:-:S13]  /*13c0*/  ISETP.GT.U32.AND P1, PT, R6, R3, PT ;  /* 0x000000030600720c */ /* 0x000fda0003f24070 */
[----:B------:R-:W-:Y:S01]  /*13d0*/  @!P1 IMAD.IADD R3, R3, 0x1, -R6 ;  /* 0x0000000103039824 */ /* 0x000fe200078e0a06 */
[----:B------:R-:W-:Y:S02]  /*13e0*/  @!P1 IADD3 R2, PT, PT, R2, 0x1, RZ ;  /* 0x0000000102029810 */ /* 0x000fe40007ffe0ff */
[----:B------:R-:W-:Y:S02]  /*13f0*/  ISETP.NE.AND P1, PT, R0, RZ, PT ;  /* 0x000000ff0000720c */ /* 0x000fe40003f25270 */
[----:B------:R-:W-:Y:S02]  /*1400*/  ISETP.GE.U32.AND P0, PT, R3, R6, PT ;  /* 0x000000060300720c */ /* 0x000fe40003f06070 */
[----:B------:R-:W-:-:S04]  /*1410*/  LOP3.LUT R3, R5, R0, RZ, 0x3c, !PT ;  /* 0x0000000005037212 */ /* 0x000fc800078e3cff */
[----:B------:R-:W-:-:S07]  /*1420*/  ISETP.GE.AND P2, PT, R3, RZ, PT ;  /* 0x000000ff0300720c */ /* 0x000fce0003f46270 */
[----:B------:R-:W-:-:S05]  /*1430*/  @P0 VIADD R2, R2, 0x1 ;  /* 0x0000000102020836 */ /* 0x000fca0000000000 */
[----:B------:R-:W-:-:S05]  /*1440*/  MOV R3, R2 ;  /* 0x0000000200037202 */ /* 0x000fca0000000f00 */
[----:B------:R-:W-:Y:S01]  /*1450*/  @!P2 IMAD.MOV R3, RZ, RZ, -R3 ;  /* 0x000000ffff03a224 */ /* 0x000fe200078e0a03 */
[----:B------:R-:W-:-:S04]  /*1460*/  @!P1 LOP3.LUT R3, RZ, R0, RZ, 0x33, !PT ;  /* 0x00000000ff039212 */ /* 0x000fc800078e33ff */
[C---:B------:R-:W-:Y:S01]  /*1470*/  IADD3 R4, PT, PT, -R3.reuse, RZ, RZ ;  /* 0x000000ff03047210 */ /* 0x040fe20007ffe1ff */
[----:B0-----:R-:W-:-:S04]  /*1480*/  IMAD R6, R3, UR6, RZ ;  /* 0x0000000603067c24 */ /* 0x001fc8000f8e02ff */
[----:B------:R-:W-:Y:S01]  /*1490*/  IMAD R5, R0, R4, R5 ;  /* 0x0000000400057224 */ /* 0x000fe200078e0205 */
[----:B--2---:R-:W-:-:S04]  /*14a0*/  IADD3 R2, P0, PT, R6, UR8, RZ ;  /* 0x0000000806027c10 */ /* 0x004fc8000ff1e0ff */
[----:B------:R-:W-:-:S03]  /*14b0*/  LEA.HI.X.SX32 R3, R6, UR9, 0x1, P0 ;  /* 0x0000000906037c11 */ /* 0x000fc600080f0eff */
[----:B------:R-:W-:-:S05]  /*14c0*/  IMAD.WIDE R2, R5, 0x4, R2 ;  /* 0x0000000405027825 */ /* 0x000fca00078e0202 */
[----:B------:R-:W-:Y:S01]  /*14d0*/  STG.E desc[UR4][R2.64], RZ ;  /* 0x000000ff02007986 */ /* 0x000fe2000c101904 */
[----:B------:R-:W-:Y:S05]  /*14e0*/  EXIT ;  /* 0x000000000000794d */ /* 0x000fea0003800000 */
.L_x_11:
[----:B------:R-:W-:-:S00]  /*14f0*/  BRA `(.L_x_11) ;  /* 0xfffffffc00fc7947 */ /* 0x000fc0000383ffff */
[----:B------:R-:W-:-:S00]  /*1500*/  NOP ;  /* 0x0000000000007918 */ /* 0x000fc00000000000 */
[----:B------:R-:W-:-:S00]  /*1510*/  NOP ;  /* 0x0000000000007918 */ /* 0x000fc00000000000 */
[----:B------:R-:W-:-:S00]  /*1520*/  NOP ;  /* 0x0000000000007918 */ /* 0x000fc00000000000 */
[----:B------:R-:W-:-:S00]  /*1530*/  NOP ;  /* 0x0000000000007918 */ /* 0x000fc00000000000 */
[----:B------:R-:W-:-:S00]  /*1540*/  NOP ;  /* 0x0000000000007918 */ /* 0x000fc00000000000 */
[----:B------:R-:W-:-:S00]  /*1550*/  NOP ;  /* 0x0000000000007918 */ /* 0x000fc00000000000 */
[----:B------:R-:W-:-:S00]  /*1560*/  NOP ;  /* 0x0000000000007918 */ /* 0x000fc00000000000 */
[----:B------:R-:W-:-:S00]  /*1570*/  NOP ;  /* 0x0000000000007918 */ /* 0x000fc00000000000 */
.L_x_12:


//--------------------- .nv.shared.reserved.0     --------------------------
	.section	.nv.shared.reserved.0,"aw",@nobits
	.weak		__nv_reservedSMEM_offset_0_alias
	.size		__nv_reservedSMEM_offset_0_alias, 0, 64
	.other		__nv_reservedSMEM_offset_0_alias,@"STO_CUDA_RESERVED_SHARED STV_DEFAULT"
__nv_reservedSMEM_offset_0_alias:
	.zero		0
	.zero		64


//--------------------- .nv.constant0._Z12mandelKernelffffiiiPiii --------------------------
	.section	.nv.constant0._Z12mandelKernelffffiiiPiii,"a",@progbits
	.sectionflags	@""
	.align	4
.nv.constant0._Z12mandelKernelffffiiiPiii:
	.zero		944


//--------------------- SYMBOLS --------------------------

	.type		.nv.reservedSmem.offset0,@object
	.size		.nv.reservedSmem.offset0,0x4
